//
// Generated by NVIDIA NVVM Compiler
//
// Compiler Build ID: CL-36424714
// Cuda compilation tools, release 13.0, V13.0.88
// Based on NVVM 20.0.0
//

.version 9.0
.target sm_100
.address_size 64

	// .globl	_Z12helloFromGPUv
.extern .func  (.param .b32 func_retval0) vprintf
(
	.param .b64 vprintf_param_0,
	.param .b64 vprintf_param_1
)
;
.global .align 1 .b8 $str[33] = {72, 101, 108, 108, 111, 32, 119, 111, 114, 108, 100, 32, 102, 114, 111, 109, 32, 71, 80, 85, 32, 116, 104, 114, 101, 97, 100, 32, 37, 100, 33, 10};
.global .align 1 .b8 $str$1[35] = {84, 101, 115, 116, 105, 110, 103, 32, 112, 114, 105, 110, 116, 102, 32, 102, 114, 111, 109, 32, 71, 80, 85, 32, 116, 104, 114, 101, 97, 100, 32, 37, 100, 10};

.visible .entry _Z12helloFromGPUv()
{
	.local .align 8 .b8 	__local_depot0[8];
	.reg .b64 	%SP;
	.reg .b64 	%SPL;
	.reg .b32 	%r<4>;
	.reg .b64 	%rd<5>;

	mov.u64 	%SPL, __local_depot0;
	cvta.local.u64 	%SP, %SPL;
	add.u64 	%rd1, %SP, 0;
	add.u64 	%rd2, %SPL, 0;
	mov.u32 	%r1, %tid.x;
	st.local.u32 	[%rd2], %r1;
	mov.u64 	%rd3, $str;
	cvta.global.u64 	%rd4, %rd3;
	{ // callseq 0, 0
	.param .b64 param0;
	st.param.b64 	[param0], %rd4;
	.param .b64 param1;
	st.param.b64 	[param1], %rd1;
	.param .b32 retval0;
	call.uni (retval0), 
	vprintf, 
	(
	param0, 
	param1
	);
	ld.param.b32 	%r2, [retval0];
	} // callseq 0
	ret;

}
	// .globl	_Z10testKernelv
.visible .entry _Z10testKernelv()
{
	.local .align 8 .b8 	__local_depot1[8];
	.reg .b64 	%SP;
	.reg .b64 	%SPL;
	.reg .b32 	%r<4>;
	.reg .b64 	%rd<5>;

	mov.u64 	%SPL, __local_depot1;
	cvta.local.u64 	%SP, %SPL;
	add.u64 	%rd1, %SP, 0;
	add.u64 	%rd2, %SPL, 0;
	mov.u32 	%r1, %tid.x;
	st.local.u32 	[%rd2], %r1;
	mov.u64 	%rd3, $str$1;
	cvta.global.u64 	%rd4, %rd3;
	{ // callseq 1, 0
	.param .b64 param0;
	st.param.b64 	[param0], %rd4;
	.param .b64 param1;
	st.param.b64 	[param1], %rd1;
	.param .b32 retval0;
	call.uni (retval0), 
	vprintf, 
	(
	param0, 
	param1
	);
	ld.param.b32 	%r2, [retval0];
	} // callseq 1
	ret;

}


// ===== COMPILED SASS (sm_100) =====

	.target	sm_100

	.elftype	@"ET_EXEC"


//--------------------- .note.nv.tkinfo           --------------------------
	.section	.note.nv.tkinfo,"",@"SHT_NOTE"
	.sectionflags	@"SHF_NOTE_NV_TKINFO"
	.tkinfo
        /*0018*/ 	.word	0x00000002
        /*0030*/ 	.string	""
        /*0030*/ 	.string	"ptxas"
        /*0030*/ 	.string	"Cuda compilation tools, release 13.0, V13.0.88"
        /*0030*/ 	.string	"Build cuda_13.0.r13.0/compiler.36424714_0"
        /*0030*/ 	.string	"-arch sm_100 -m 64 "



//--------------------- .note.nv.cuinfo           --------------------------
	.section	.note.nv.cuinfo,"",@"SHT_NOTE"
	.sectionflags	@"SHF_NOTE_NV_CUINFO"
        /*0018*/ 	.short	0x0002
        /*001a*/ 	.short	0x0064
        /*001c*/ 	.short	0x0082
	.zero		2


//--------------------- .nv.info                  --------------------------
	.section	.nv.info,"",@"SHT_CUDA_INFO"
	.align	4


	//----- nvinfo : EIATTR_REGCOUNT
	.align		4
        /*0000*/ 	.byte	0x04, 0x2f
        /*0002*/ 	.short	(.L_3 - .L_2)
	.align		4
.L_2:
        /*0004*/ 	.word	index@(_Z12helloFromGPUv)
        /*0008*/ 	.word	0x00000018


	//----- nvinfo : EIATTR_FRAME_SIZE
	.align		4
.L_3:
        /*000c*/ 	.byte	0x04, 0x11
        /*000e*/ 	.short	(.L_5 - .L_4)
	.align		4
.L_4:
        /*0010*/ 	.word	index@(_Z12helloFromGPUv)
        /*0014*/ 	.word	0x00000008


	//----- nvinfo : EIATTR_REGCOUNT
	.align		4
.L_5:
        /*0018*/ 	.byte	0x04, 0x2f
        /*001a*/ 	.short	(.L_7 - .L_6)
	.align		4
.L_6:
        /*001c*/ 	.word	index@(_Z10testKernelv)
        /*0020*/ 	.word	0x00000018


	//----- nvinfo : EIATTR_FRAME_SIZE
	.align		4
.L_7:
        /*0024*/ 	.byte	0x04, 0x11
        /*0026*/ 	.short	(.L_9 - .L_8)
	.align		4
.L_8:
        /*0028*/ 	.word	index@(_Z10testKernelv)
        /*002c*/ 	.word	0x00000008


	//----- nvinfo : EIATTR_MIN_STACK_SIZE
	.align		4
.L_9:
        /*0030*/ 	.byte	0x04, 0x12
        /*0032*/ 	.short	(.L_11 - .L_10)
	.align		4
.L_10:
        /*0034*/ 	.word	index@(_Z10testKernelv)
        /*0038*/ 	.word	0x00000008


	//----- nvinfo : EIATTR_MIN_STACK_SIZE
	.align		4
.L_11:
        /*003c*/ 	.byte	0x04, 0x12
        /*003e*/ 	.short	(.L_13 - .L_12)
	.align		4
.L_12:
        /*0040*/ 	.word	index@(_Z12helloFromGPUv)
        /*0044*/ 	.word	0x00000008
.L_13:


//--------------------- .nv.compat                --------------------------
	.section	.nv.compat,"",@"SHT_CUDA_COMPAT_INFO"
	.align	4
        /*0000*/ 	.byte	0x02, 0x09, 0x00, 0x00, 0x02, 0x02, 0x01, 0x00, 0x02, 0x05, 0x05, 0x00, 0x03, 0x07, 0x01, 0x01
        /*0010*/ 	.byte	0x02, 0x03, 0x00, 0x00, 0x02, 0x06, 0x01, 0x00, 0x04, 0x0b, 0x08, 0x00, 0x09, 0x00, 0x00, 0x00
        /*0020*/ 	.byte	0x00, 0x00, 0x00, 0x00


//--------------------- .nv.info._Z10testKernelv  --------------------------
	.section	.nv.info._Z10testKernelv,"",@"SHT_CUDA_INFO"
	.sectionflags	@""
	.align	4


	//----- nvinfo : EIATTR_CUDA_API_VERSION
	.align		4
        /*0000*/ 	.byte	0x04, 0x37
        /*0002*/ 	.short	(.L_15 - .L_14)
.L_14:
        /*0004*/ 	.word	0x00000082


	//----- nvinfo : EIATTR_SPARSE_MMA_MASK
	.align		4
.L_15:
        /*0008*/ 	.byte	0x03, 0x50
        /*000a*/ 	.short	0x0000


	//----- nvinfo : EIATTR_MAXREG_COUNT
	.align		4
        /*000c*/ 	.byte	0x03, 0x1b
        /*000e*/ 	.short	0x00ff


	//----- nvinfo : EIATTR_EXTERNS
	.align		4
        /*0010*/ 	.byte	0x04, 0x0f
        /*0012*/ 	.short	(.L_17 - .L_16)


	//   ....[0]....
	.align		4
.L_16:
        /*0014*/ 	.word	index@(vprintf)


	//----- nvinfo : EIATTR_MERCURY_ISA_VERSION
	.align		4
.L_17:
        /*0018*/ 	.byte	0x03, 0x5f
        /*001a*/ 	.short	0x0101


	//----- nvinfo : EIATTR_VRC_CTA_INIT_COUNT
	.align		4
        /*001c*/ 	.byte	0x02, 0x4a
	.zero		1
	.zero		1


	//----- nvinfo : EIATTR_SYSCALL_OFFSETS
	.align		4
        /*0020*/ 	.byte	0x04, 0x46
        /*0022*/ 	.short	(.L_19 - .L_18)


	//   ....[0]....
.L_18:
        /*0024*/ 	.word	0x000000e0


	//----- nvinfo : EIATTR_EXIT_INSTR_OFFSETS
	.align		4
.L_19:
        /*0028*/ 	.byte	0x04, 0x1c
        /*002a*/ 	.short	(.L_21 - .L_20)


	//   ....[0]....
.L_20:
        /*002c*/ 	.word	0x000000f0


	//----- nvinfo : EIATTR_SW_WAR
	.align		4
.L_21:
        /*0030*/ 	.byte	0x04, 0x36
        /*0032*/ 	.short	(.L_23 - .L_22)
.L_22:
        /*0034*/ 	.word	0x00000008
.L_23:


//--------------------- .nv.info._Z12helloFromGPUv --------------------------
	.section	.nv.info._Z12helloFromGPUv,"",@"SHT_CUDA_INFO"
	.sectionflags	@""
	.align	4


	//----- nvinfo : EIATTR_CUDA_API_VERSION
	.align		4
        /*0000*/ 	.byte	0x04, 0x37
        /*0002*/ 	.short	(.L_25 - .L_24)
.L_24:
        /*0004*/ 	.word	0x00000082


	//----- nvinfo : EIATTR_SPARSE_MMA_MASK
	.align		4
.L_25:
        /*0008*/ 	.byte	0x03, 0x50
        /*000a*/ 	.short	0x0000


	//----- nvinfo : EIATTR_MAXREG_COUNT
	.align		4
        /*000c*/ 	.byte	0x03, 0x1b
        /*000e*/ 	.short	0x00ff


	//----- nvinfo : EIATTR_EXTERNS
	.align		4
        /*0010*/ 	.byte	0x04, 0x0f
        /*0012*/ 	.short	(.L_27 - .L_26)


	//   ....[0]....
	.align		4
.L_26:
        /*0014*/ 	.word	index@(vprintf)


	//----- nvinfo : EIATTR_MERCURY_ISA_VERSION
	.align		4
.L_27:
        /*0018*/ 	.byte	0x03, 0x5f
        /*001a*/ 	.short	0x0101


	//----- nvinfo : EIATTR_VRC_CTA_INIT_COUNT
	.align		4
        /*001c*/ 	.byte	0x02, 0x4a
	.zero		1
	.zero		1


	//----- nvinfo : EIATTR_SYSCALL_OFFSETS
	.align		4
        /*0020*/ 	.byte	0x04, 0x46
        /*0022*/ 	.short	(.L_29 - .L_28)


	//   ....[0]....
.L_28:
        /*0024*/ 	.word	0x000000e0


	//----- nvinfo : EIATTR_EXIT_INSTR_OFFSETS
	.align		4
.L_29:
        /*0028*/ 	.byte	0x04, 0x1c
        /*002a*/ 	.short	(.L_31 - .L_30)


	//   ....[0]....
.L_30:
        /*002c*/ 	.word	0x000000f0


	//----- nvinfo : EIATTR_SW_WAR
	.align		4
.L_31:
        /*0030*/ 	.byte	0x04, 0x36
        /*0032*/ 	.short	(.L_33 - .L_32)
.L_32:
        /*0034*/ 	.word	0x00000008
.L_33:


//--------------------- .nv.callgraph             --------------------------
	.section	.nv.callgraph,"",@"SHT_CUDA_CALLGRAPH"
	.align	4
	.sectionentsize	8
	.align		4
        /*0000*/ 	.word	0x00000000
	.align		4
        /*0004*/ 	.word	0xffffffff
	.align		4
        /*0008*/ 	.word	index@(_Z10testKernelv)
	.align		4
        /*000c*/ 	.word	index@(vprintf)
	.align		4
        /*0010*/ 	.word	index@(_Z12helloFromGPUv)
	.align		4
        /*0014*/ 	.word	index@(vprintf)
	.align		4
        /*0018*/ 	.word	0x00000000
	.align		4
        /*001c*/ 	.word	0xfffffffe
	.align		4
        /*0020*/ 	.word	0x00000000
	.align		4
        /*0024*/ 	.word	0xfffffffd
	.align		4
        /*0028*/ 	.word	0x00000000
	.align		4
        /*002c*/ 	.word	0xfffffffc


//--------------------- .nv.constant4             --------------------------
	.section	.nv.constant4,"a",@progbits
	.align	8
	.align		8
.nv.constant4:
        /*0000*/ 	.dword	vprintf
	.align		8
        /*0008*/ 	.dword	$str
	.align		8
        /*0010*/ 	.dword	$str$1


//--------------------- .text._Z10testKernelv     --------------------------
	.section	.text._Z10testKernelv,"ax",@progbits
	.align	128
        .global         _Z10testKernelv
        .type           _Z10testKernelv,@function
        .size           _Z10testKernelv,(.L_x_4 - _Z10testKernelv)
        .other          _Z10testKernelv,@"STO_CUDA_ENTRY STV_DEFAULT"
_Z10testKernelv:
.text._Z10testKernelv:
[----:B------:R-:W0:Y:S01]  /*0000*/  LDC R1, c[0x0][0x37c] ;  /* 0x0000df00ff017b82 */ /* 0x000e220000000800 */
[----:B------:R-:W1:Y:S01]  /*0010*/  S2R R8, SR_TID.X ;  /* 0x0000000000087919 */ /* 0x000e620000002100 */
[----:B0-----:R-:W-:Y:S01]  /*0020*/  VIADD R1, R1, 0xfffffff8 ;  /* 0xfffffff801017836 */ /* 0x001fe20000000000 */
[----:B------:R-:W-:Y:S01]  /*0030*/  MOV R0, 0x0 ;  /* 0x0000000000007802 */ /* 0x000fe20000000f00 */
[----:B------:R-:W0:Y:S04]  /*0040*/  LDCU UR4, c[0x0][0x2f8] ;  /* 0x00005f00ff0477ac */ /* 0x000e280008000800 */
[----:B------:R2:W3:Y:S01]  /*0050*/  LDC.64 R2, c[0x4][R0] ;  /* 0x0100000000027b82 */ /* 0x0004e20000000a00 */
[----:B------:R-:W4:Y:S01]  /*0060*/  LDCU.64 UR6, c[0x4][0x10] ;  /* 0x01000200ff0677ac */ /* 0x000f220008000a00 */
[----:B------:R-:W5:Y:S01]  /*0070*/  LDCU UR5, c[0x0][0x2fc] ;  /* 0x00005f80ff0577ac */ /* 0x000f620008000800 */
[----:B0-----:R-:W-:Y:S01]  /*0080*/  IADD3 R6, P0, PT, R1, UR4, RZ ;  /* 0x0000000401067c10 */ /* 0x001fe2000ff1e0ff */
[----:B----4-:R-:W-:Y:S01]  /*0090*/  IMAD.U32 R4, RZ, RZ, UR6 ;  /* 0x00000006ff047e24 */ /* 0x010fe2000f8e00ff */
[----:B------:R-:W-:-:S03]  /*00a0*/  MOV R5, UR7 ;  /* 0x0000000700057c02 */ /* 0x000fc60008000f00 */
[----:B-----5:R-:W-:Y:S01]  /*00b0*/  IMAD.X R7, RZ, RZ, UR5, P0 ;  /* 0x00000005ff077e24 */ /* 0x020fe200080e06ff */
[----:B-1----:R2:W-:Y:S07]  /*00c0*/  STL [R1], R8 ;  /* 0x0000000801007387 */ /* 0x0025ee0000100800 */
[----:B------:R-:W-:-:S07]  /*00d0*/  LEPC R20, `(.L_x_0) ;  /* 0x000000001014794e */ /* 0x000fce0000000000 */
[----:B--23--:R-:W-:Y:S05]  /*00e0*/  CALL.ABS.NOINC R2 ;  /* 0x0000000002007343 */ /* 0x00cfea0003c00000 */
.L_x_0:
[----:B------:R-:W-:Y:S05]  /*00f0*/  EXIT ;  /* 0x000000000000794d */ /* 0x000fea0003800000 */
.L_x_1:
[----:B------:R-:W-:-:S00]  /*0100*/  BRA `(.L_x_1) ;  /* 0xfffffffc00fc7947 */ /* 0x000fc0000383ffff */
[----:B------:R-:W-:-:S00]  /*0110*/  NOP ;  /* 0x0000000000007918 */ /* 0x000fc00000000000 */
        /* <DEDUP_REMOVED lines=14> */
.L_x_4:


//--------------------- .text._Z12helloFromGPUv   --------------------------
	.section	.text._Z12helloFromGPUv,"ax",@progbits
	.align	128
        .global         _Z12helloFromGPUv
        .type           _Z12helloFromGPUv,@function
        .size           _Z12helloFromGPUv,(.L_x_5 - _Z12helloFromGPUv)
        .other          _Z12helloFromGPUv,@"STO_CUDA_ENTRY STV_DEFAULT"
_Z12helloFromGPUv:
.text._Z12helloFromGPUv:
        /* <DEDUP_REMOVED lines=15> */
.L_x_2:
[----:B------:R-:W-:Y:S05]  /*00f0*/  EXIT ;  /* 0x000000000000794d */ /* 0x000fea0003800000 */
.L_x_3:
        /* <DEDUP_REMOVED lines=16> */
.L_x_5:


//--------------------- .nv.global.init           --------------------------
	.section	.nv.global.init,"aw",@progbits
.nv.global.init:
	.type		$str,@object
	.size		$str,($str$1 - $str)
$str:
        /*0000*/ 	.byte	0x48, 0x65, 0x6c, 0x6c, 0x6f, 0x20, 0x77, 0x6f, 0x72, 0x6c, 0x64, 0x20, 0x66, 0x72, 0x6f, 0x6d
        /*0010*/ 	.byte	0x20, 0x47, 0x50, 0x55, 0x20, 0x74, 0x68, 0x72, 0x65, 0x61, 0x64, 0x20, 0x25, 0x64, 0x21, 0x0a
        /*0020*/ 	.byte	0x00
	.type		$str$1,@object
	.size		$str$1,(.L_1 - $str$1)
$str$1:
        /*0021*/ 	.byte	0x54, 0x65, 0x73, 0x74, 0x69, 0x6e, 0x67, 0x20, 0x70, 0x72, 0x69, 0x6e, 0x74, 0x66, 0x20, 0x66
        /*0031*/ 	.byte	0x72, 0x6f, 0x6d, 0x20, 0x47, 0x50, 0x55, 0x20, 0x74, 0x68, 0x72, 0x65, 0x61, 0x64, 0x20, 0x25
        /*0041*/ 	.byte	0x64, 0x0a, 0x00
.L_1:


//--------------------- .nv.shared.reserved.0     --------------------------
	.section	.nv.shared.reserved.0,"aw",@nobits
	.weak		__nv_reservedSMEM_offset_0_alias
	.size		__nv_reservedSMEM_offset_0_alias, 0, 64
	.other		__nv_reservedSMEM_offset_0_alias,@"STO_CUDA_RESERVED_SHARED STV_DEFAULT"
__nv_reservedSMEM_offset_0_alias:
	.zero		0
	.zero		64


//--------------------- .nv.constant0._Z10testKernelv --------------------------
	.section	.nv.constant0._Z10testKernelv,"a",@progbits
	.sectionflags	@""
	.align	4
.nv.constant0._Z10testKernelv:
	.zero		896


//--------------------- .nv.constant0._Z12helloFromGPUv --------------------------
	.section	.nv.constant0._Z12helloFromGPUv,"a",@progbits
	.sectionflags	@""
	.align	4
.nv.constant0._Z12helloFromGPUv:
	.zero		896


//--------------------- SYMBOLS --------------------------

	.type		.nv.reservedSmem.offset0,@object
	.size		.nv.reservedSmem.offset0,0x4
	.type		vprintf,@function
